//
// Generated by NVIDIA NVVM Compiler
//
// Compiler Build ID: CL-36424714
// Cuda compilation tools, release 13.0, V13.0.88
// Based on NVVM 20.0.0
//

.version 9.0
.target sm_100
.address_size 64

	// .globl	_Z7add_modPiS_iS_iii
.extern .func  (.param .b32 func_retval0) vprintf
(
	.param .b64 vprintf_param_0,
	.param .b64 vprintf_param_1
)
;
.global .align 1 .b8 $str[8] = {114, 101, 115, 61, 37, 100, 10};

.visible .entry _Z7add_modPiS_iS_iii(
	.param .u64 .ptr .align 1 _Z7add_modPiS_iS_iii_param_0,
	.param .u64 .ptr .align 1 _Z7add_modPiS_iS_iii_param_1,
	.param .u32 _Z7add_modPiS_iS_iii_param_2,
	.param .u64 .ptr .align 1 _Z7add_modPiS_iS_iii_param_3,
	.param .u32 _Z7add_modPiS_iS_iii_param_4,
	.param .u32 _Z7add_modPiS_iS_iii_param_5,
	.param .u32 _Z7add_modPiS_iS_iii_param_6
)
{
	.local .align 8 .b8 	__local_depot0[8];
	.reg .b64 	%SP;
	.reg .b64 	%SPL;
	.reg .pred 	%p<16>;
	.reg .b32 	%r<88>;
	.reg .b64 	%rd<44>;

	mov.u64 	%SPL, __local_depot0;
	cvta.local.u64 	%SP, %SPL;
	ld.param.u64 	%rd5, [_Z7add_modPiS_iS_iii_param_0];
	ld.param.u64 	%rd6, [_Z7add_modPiS_iS_iii_param_1];
	ld.param.u32 	%r38, [_Z7add_modPiS_iS_iii_param_2];
	ld.param.u64 	%rd7, [_Z7add_modPiS_iS_iii_param_3];
	ld.param.u32 	%r39, [_Z7add_modPiS_iS_iii_param_4];
	ld.param.u32 	%r40, [_Z7add_modPiS_iS_iii_param_5];
	ld.param.u32 	%r41, [_Z7add_modPiS_iS_iii_param_6];
	cvta.to.global.u64 	%rd1, %rd7;
	cvta.to.global.u64 	%rd2, %rd6;
	cvta.to.global.u64 	%rd3, %rd5;
	add.u64 	%rd8, %SP, 0;
	add.u64 	%rd4, %SPL, 0;
	setp.lt.s32 	%p1, %r41, 1;
	@%p1 bra 	$L__BB0_22;
	mov.u32 	%r43, %tid.x;
	mov.u32 	%r44, %ntid.x;
	mov.u32 	%r45, %ctaid.x;
	mad.lo.s32 	%r46, %r45, %r44, %r43;
	mul.lo.s32 	%r1, %r46, %r41;
	and.b32  	%r2, %r41, 3;
	setp.lt.u32 	%p2, %r41, 4;
	mov.b32 	%r84, 0;
	@%p2 bra 	$L__BB0_16;
	and.b32  	%r84, %r41, 2147483644;
	neg.s32 	%r83, %r84;
	sub.s32 	%r47, %r39, %r1;
	sub.s32 	%r48, %r47, %r40;
	add.s32 	%r82, %r48, -4;
	add.s32 	%r78, %r40, %r1;
	add.s32 	%r81, %r78, 1;
	add.s32 	%r80, %r78, 2;
	add.s32 	%r79, %r78, 3;
	mov.u64 	%rd13, $str;
$L__BB0_3:
	add.s32 	%r49, %r80, -2;
	setp.ge.s32 	%p3, %r49, %r39;
	@%p3 bra 	$L__BB0_6;
	mul.wide.s32 	%rd9, %r78, 4;
	add.s64 	%rd10, %rd3, %rd9;
	ld.global.u32 	%r50, [%rd10];
	add.s64 	%rd11, %rd2, %rd9;
	ld.global.u32 	%r51, [%rd11];
	add.s32 	%r52, %r51, %r50;
	rem.s32 	%r16, %r52, %r38;
	add.s64 	%rd12, %rd1, %rd9;
	st.global.u32 	[%rd12], %r16;
	setp.ne.s32 	%p4, %r82, -3;
	@%p4 bra 	$L__BB0_6;
	st.local.u32 	[%rd4], %r16;
	cvta.global.u64 	%rd14, %rd13;
	{ // callseq 0, 0
	.param .b64 param0;
	st.param.b64 	[param0], %rd14;
	.param .b64 param1;
	st.param.b64 	[param1], %rd8;
	.param .b32 retval0;
	call.uni (retval0), 
	vprintf, 
	(
	param0, 
	param1
	);
	ld.param.b32 	%r53, [retval0];
	} // callseq 0
$L__BB0_6:
	add.s32 	%r55, %r80, -1;
	setp.ge.s32 	%p5, %r55, %r39;
	@%p5 bra 	$L__BB0_9;
	mul.wide.s32 	%rd16, %r81, 4;
	add.s64 	%rd17, %rd3, %rd16;
	ld.global.u32 	%r56, [%rd17];
	add.s64 	%rd18, %rd2, %rd16;
	ld.global.u32 	%r57, [%rd18];
	add.s32 	%r58, %r57, %r56;
	rem.s32 	%r17, %r58, %r38;
	add.s64 	%rd19, %rd1, %rd16;
	st.global.u32 	[%rd19], %r17;
	setp.ne.s32 	%p6, %r82, -2;
	@%p6 bra 	$L__BB0_9;
	st.local.u32 	[%rd4], %r17;
	cvta.global.u64 	%rd21, %rd13;
	{ // callseq 1, 0
	.param .b64 param0;
	st.param.b64 	[param0], %rd21;
	.param .b64 param1;
	st.param.b64 	[param1], %rd8;
	.param .b32 retval0;
	call.uni (retval0), 
	vprintf, 
	(
	param0, 
	param1
	);
	ld.param.b32 	%r59, [retval0];
	} // callseq 1
$L__BB0_9:
	add.s32 	%r18, %r82, 2;
	setp.ge.s32 	%p7, %r80, %r39;
	@%p7 bra 	$L__BB0_12;
	mul.wide.s32 	%rd23, %r80, 4;
	add.s64 	%rd24, %rd3, %rd23;
	ld.global.u32 	%r61, [%rd24];
	add.s64 	%rd25, %rd2, %rd23;
	ld.global.u32 	%r62, [%rd25];
	add.s32 	%r63, %r62, %r61;
	rem.s32 	%r19, %r63, %r38;
	add.s64 	%rd26, %rd1, %rd23;
	st.global.u32 	[%rd26], %r19;
	setp.ne.s32 	%p8, %r18, 1;
	@%p8 bra 	$L__BB0_12;
	st.local.u32 	[%rd4], %r19;
	cvta.global.u64 	%rd28, %rd13;
	{ // callseq 2, 0
	.param .b64 param0;
	st.param.b64 	[param0], %rd28;
	.param .b64 param1;
	st.param.b64 	[param1], %rd8;
	.param .b32 retval0;
	call.uni (retval0), 
	vprintf, 
	(
	param0, 
	param1
	);
	ld.param.b32 	%r64, [retval0];
	} // callseq 2
$L__BB0_12:
	add.s32 	%r66, %r80, 1;
	setp.ge.s32 	%p9, %r66, %r39;
	@%p9 bra 	$L__BB0_15;
	mul.wide.s32 	%rd30, %r79, 4;
	add.s64 	%rd31, %rd3, %rd30;
	ld.global.u32 	%r67, [%rd31];
	add.s64 	%rd32, %rd2, %rd30;
	ld.global.u32 	%r68, [%rd32];
	add.s32 	%r69, %r68, %r67;
	rem.s32 	%r20, %r69, %r38;
	add.s64 	%rd33, %rd1, %rd30;
	st.global.u32 	[%rd33], %r20;
	setp.ne.s32 	%p10, %r18, 2;
	@%p10 bra 	$L__BB0_15;
	st.local.u32 	[%rd4], %r20;
	cvta.global.u64 	%rd35, %rd13;
	{ // callseq 3, 0
	.param .b64 param0;
	st.param.b64 	[param0], %rd35;
	.param .b64 param1;
	st.param.b64 	[param1], %rd8;
	.param .b32 retval0;
	call.uni (retval0), 
	vprintf, 
	(
	param0, 
	param1
	);
	ld.param.b32 	%r70, [retval0];
	} // callseq 3
$L__BB0_15:
	add.s32 	%r83, %r83, 4;
	add.s32 	%r82, %r82, -4;
	add.s32 	%r81, %r81, 4;
	add.s32 	%r80, %r80, 4;
	add.s32 	%r79, %r79, 4;
	add.s32 	%r78, %r78, 4;
	setp.ne.s32 	%p11, %r83, 0;
	@%p11 bra 	$L__BB0_3;
$L__BB0_16:
	setp.eq.s32 	%p12, %r2, 0;
	@%p12 bra 	$L__BB0_22;
	add.s32 	%r72, %r84, %r40;
	add.s32 	%r86, %r72, %r1;
	sub.s32 	%r87, %r39, %r86;
	neg.s32 	%r85, %r2;
	mov.u64 	%rd41, $str;
$L__BB0_18:
	.pragma "nounroll";
	setp.ge.s32 	%p13, %r86, %r39;
	@%p13 bra 	$L__BB0_21;
	mul.wide.s32 	%rd37, %r86, 4;
	add.s64 	%rd38, %rd3, %rd37;
	ld.global.u32 	%r73, [%rd38];
	add.s64 	%rd39, %rd2, %rd37;
	ld.global.u32 	%r74, [%rd39];
	add.s32 	%r75, %r74, %r73;
	rem.s32 	%r34, %r75, %r38;
	add.s64 	%rd40, %rd1, %rd37;
	st.global.u32 	[%rd40], %r34;
	setp.ne.s32 	%p14, %r87, 1;
	@%p14 bra 	$L__BB0_21;
	st.local.u32 	[%rd4], %r34;
	cvta.global.u64 	%rd42, %rd41;
	{ // callseq 4, 0
	.param .b64 param0;
	st.param.b64 	[param0], %rd42;
	.param .b64 param1;
	st.param.b64 	[param1], %rd8;
	.param .b32 retval0;
	call.uni (retval0), 
	vprintf, 
	(
	param0, 
	param1
	);
	ld.param.b32 	%r76, [retval0];
	} // callseq 4
$L__BB0_21:
	add.s32 	%r87, %r87, -1;
	add.s32 	%r86, %r86, 1;
	add.s32 	%r85, %r85, 1;
	setp.ne.s32 	%p15, %r85, 0;
	@%p15 bra 	$L__BB0_18;
$L__BB0_22:
	ret;

}
	// .globl	_Z3addPiS_S_iii
.visible .entry _Z3addPiS_S_iii(
	.param .u64 .ptr .align 1 _Z3addPiS_S_iii_param_0,
	.param .u64 .ptr .align 1 _Z3addPiS_S_iii_param_1,
	.param .u64 .ptr .align 1 _Z3addPiS_S_iii_param_2,
	.param .u32 _Z3addPiS_S_iii_param_3,
	.param .u32 _Z3addPiS_S_iii_param_4,
	.param .u32 _Z3addPiS_S_iii_param_5
)
{
	.reg .pred 	%p<2>;
	.reg .b32 	%r<11>;
	.reg .b64 	%rd<11>;

	ld.param.u64 	%rd1, [_Z3addPiS_S_iii_param_0];
	ld.param.u64 	%rd2, [_Z3addPiS_S_iii_param_1];
	ld.param.u64 	%rd3, [_Z3addPiS_S_iii_param_2];
	ld.param.u32 	%r2, [_Z3addPiS_S_iii_param_3];
	ld.param.u32 	%r3, [_Z3addPiS_S_iii_param_4];
	mov.u32 	%r4, %tid.x;
	mov.u32 	%r5, %ctaid.x;
	mov.u32 	%r6, %ntid.x;
	mad.lo.s32 	%r7, %r5, %r6, %r4;
	add.s32 	%r1, %r7, %r3;
	setp.ge.s32 	%p1, %r1, %r2;
	@%p1 bra 	$L__BB1_2;
	cvta.to.global.u64 	%rd4, %rd1;
	cvta.to.global.u64 	%rd5, %rd2;
	cvta.to.global.u64 	%rd6, %rd3;
	mul.wide.s32 	%rd7, %r1, 4;
	add.s64 	%rd8, %rd4, %rd7;
	ld.global.u32 	%r8, [%rd8];
	add.s64 	%rd9, %rd5, %rd7;
	ld.global.u32 	%r9, [%rd9];
	add.s32 	%r10, %r9, %r8;
	add.s64 	%rd10, %rd6, %rd7;
	st.global.u32 	[%rd10], %r10;
$L__BB1_2:
	ret;

}


// ===== COMPILED SASS (sm_100) =====

	.target	sm_100

	.elftype	@"ET_EXEC"


//--------------------- .note.nv.tkinfo           --------------------------
	.section	.note.nv.tkinfo,"",@"SHT_NOTE"
	.sectionflags	@"SHF_NOTE_NV_TKINFO"
	.tkinfo
        /*0018*/ 	.word	0x00000002
        /*0030*/ 	.string	""
        /*0030*/ 	.string	"ptxas"
        /*0030*/ 	.string	"Cuda compilation tools, release 13.0, V13.0.88"
        /*0030*/ 	.string	"Build cuda_13.0.r13.0/compiler.36424714_0"
        /*0030*/ 	.string	"-arch sm_100 -m 64 "



//--------------------- .note.nv.cuinfo           --------------------------
	.section	.note.nv.cuinfo,"",@"SHT_NOTE"
	.sectionflags	@"SHF_NOTE_NV_CUINFO"
        /*0018*/ 	.short	0x0002
        /*001a*/ 	.short	0x0064
        /*001c*/ 	.short	0x0082
	.zero		2


//--------------------- .nv.info                  --------------------------
	.section	.nv.info,"",@"SHT_CUDA_INFO"
	.align	4


	//----- nvinfo : EIATTR_REGCOUNT
	.align		4
        /*0000*/ 	.byte	0x04, 0x2f
        /*0002*/ 	.short	(.L_2 - .L_1)
	.align		4
.L_1:
        /*0004*/ 	.word	index@(_Z7add_modPiS_iS_iii)
        /*0008*/ 	.word	0x0000001d


	//----- nvinfo : EIATTR_FRAME_SIZE
	.align		4
.L_2:
        /*000c*/ 	.byte	0x04, 0x11
        /*000e*/ 	.short	(.L_4 - .L_3)
	.align		4
.L_3:
        /*0010*/ 	.word	index@(_Z7add_modPiS_iS_iii)
        /*0014*/ 	.word	0x00000008


	//----- nvinfo : EIATTR_REGCOUNT
	.align		4
.L_4:
        /*0018*/ 	.byte	0x04, 0x2f
        /*001a*/ 	.short	(.L_6 - .L_5)
	.align		4
.L_5:
        /*001c*/ 	.word	index@(_Z3addPiS_S_iii)
        /*0020*/ 	.word	0x0000000c


	//----- nvinfo : EIATTR_FRAME_SIZE
	.align		4
.L_6:
        /*0024*/ 	.byte	0x04, 0x11
        /*0026*/ 	.short	(.L_8 - .L_7)
	.align		4
.L_7:
        /*0028*/ 	.word	index@(_Z3addPiS_S_iii)
        /*002c*/ 	.word	0x00000000


	//----- nvinfo : EIATTR_MIN_STACK_SIZE
	.align		4
.L_8:
        /*0030*/ 	.byte	0x04, 0x12
        /*0032*/ 	.short	(.L_10 - .L_9)
	.align		4
.L_9:
        /*0034*/ 	.word	index@(_Z3addPiS_S_iii)
        /*0038*/ 	.word	0x00000000


	//----- nvinfo : EIATTR_MIN_STACK_SIZE
	.align		4
.L_10:
        /*003c*/ 	.byte	0x04, 0x12
        /*003e*/ 	.short	(.L_12 - .L_11)
	.align		4
.L_11:
        /*0040*/ 	.word	index@(_Z7add_modPiS_iS_iii)
        /*0044*/ 	.word	0x00000008
.L_12:


//--------------------- .nv.compat                --------------------------
	.section	.nv.compat,"",@"SHT_CUDA_COMPAT_INFO"
	.align	4
        /*0000*/ 	.byte	0x02, 0x09, 0x00, 0x00, 0x02, 0x02, 0x01, 0x00, 0x02, 0x05, 0x05, 0x00, 0x03, 0x07, 0x01, 0x01
        /*0010*/ 	.byte	0x02, 0x03, 0x00, 0x00, 0x02, 0x06, 0x01, 0x00, 0x04, 0x0b, 0x08, 0x00, 0x09, 0x00, 0x00, 0x00
        /*0020*/ 	.byte	0x00, 0x00, 0x00, 0x00


//--------------------- .nv.info._Z3addPiS_S_iii  --------------------------
	.section	.nv.info._Z3addPiS_S_iii,"",@"SHT_CUDA_INFO"
	.sectionflags	@""
	.align	4


	//----- nvinfo : EIATTR_CUDA_API_VERSION
	.align		4
        /*0000*/ 	.byte	0x04, 0x37
        /*0002*/ 	.short	(.L_14 - .L_13)
.L_13:
        /*0004*/ 	.word	0x00000082


	//----- nvinfo : EIATTR_KPARAM_INFO
	.align		4
.L_14:
        /*0008*/ 	.byte	0x04, 0x17
        /*000a*/ 	.short	(.L_16 - .L_15)
.L_15:
        /*000c*/ 	.word	0x00000000
        /*0010*/ 	.short	0x0005
        /*0012*/ 	.short	0x0020
        /*0014*/ 	.byte	0x00, 0xf0, 0x11, 0x00


	//----- nvinfo : EIATTR_KPARAM_INFO
	.align		4
.L_16:
        /*0018*/ 	.byte	0x04, 0x17
        /*001a*/ 	.short	(.L_18 - .L_17)
.L_17:
        /*001c*/ 	.word	0x00000000
        /*0020*/ 	.short	0x0004
        /*0022*/ 	.short	0x001c
        /*0024*/ 	.byte	0x00, 0xf0, 0x11, 0x00


	//----- nvinfo : EIATTR_KPARAM_INFO
	.align		4
.L_18:
        /*0028*/ 	.byte	0x04, 0x17
        /*002a*/ 	.short	(.L_20 - .L_19)
.L_19:
        /*002c*/ 	.word	0x00000000
        /*0030*/ 	.short	0x0003
        /*0032*/ 	.short	0x0018
        /*0034*/ 	.byte	0x00, 0xf0, 0x11, 0x00


	//----- nvinfo : EIATTR_KPARAM_INFO
	.align		4
.L_20:
        /*0038*/ 	.byte	0x04, 0x17
        /*003a*/ 	.short	(.L_22 - .L_21)
.L_21:
        /*003c*/ 	.word	0x00000000
        /*0040*/ 	.short	0x0002
        /*0042*/ 	.short	0x0010
        /*0044*/ 	.byte	0x00, 0xf5, 0x21, 0x00


	//----- nvinfo : EIATTR_KPARAM_INFO
	.align		4
.L_22:
        /*0048*/ 	.byte	0x04, 0x17
        /*004a*/ 	.short	(.L_24 - .L_23)
.L_23:
        /*004c*/ 	.word	0x00000000
        /*0050*/ 	.short	0x0001
        /*0052*/ 	.short	0x0008
        /*0054*/ 	.byte	0x00, 0xf5, 0x21, 0x00


	//----- nvinfo : EIATTR_KPARAM_INFO
	.align		4
.L_24:
        /*0058*/ 	.byte	0x04, 0x17
        /*005a*/ 	.short	(.L_26 - .L_25)
.L_25:
        /*005c*/ 	.word	0x00000000
        /*0060*/ 	.short	0x0000
        /*0062*/ 	.short	0x0000
        /*0064*/ 	.byte	0x00, 0xf5, 0x21, 0x00


	//----- nvinfo : EIATTR_SPARSE_MMA_MASK
	.align		4
.L_26:
        /*0068*/ 	.byte	0x03, 0x50
        /*006a*/ 	.short	0x0000


	//----- nvinfo : EIATTR_MAXREG_COUNT
	.align		4
        /*006c*/ 	.byte	0x03, 0x1b
        /*006e*/ 	.short	0x00ff


	//----- nvinfo : EIATTR_MERCURY_ISA_VERSION
	.align		4
        /*0070*/ 	.byte	0x03, 0x5f
        /*0072*/ 	.short	0x0101


	//----- nvinfo : EIATTR_VRC_CTA_INIT_COUNT
	.align		4
        /*0074*/ 	.byte	0x02, 0x4a
	.zero		1
	.zero		1


	//----- nvinfo : EIATTR_EXIT_INSTR_OFFSETS
	.align		4
        /*0078*/ 	.byte	0x04, 0x1c
        /*007a*/ 	.short	(.L_28 - .L_27)


	//   ....[0]....
.L_27:
        /*007c*/ 	.word	0x00000080


	//   ....[1]....
        /*0080*/ 	.word	0x00000140


	//----- nvinfo : EIATTR_CBANK_PARAM_SIZE
	.align		4
.L_28:
        /*0084*/ 	.byte	0x03, 0x19
        /*0086*/ 	.short	0x0024


	//----- nvinfo : EIATTR_PARAM_CBANK
	.align		4
        /*0088*/ 	.byte	0x04, 0x0a
        /*008a*/ 	.short	(.L_30 - .L_29)
	.align		4
.L_29:
        /*008c*/ 	.word	index@(.nv.constant0._Z3addPiS_S_iii)
        /*0090*/ 	.short	0x0380
        /*0092*/ 	.short	0x0024


	//----- nvinfo : EIATTR_SW_WAR
	.align		4
.L_30:
        /*0094*/ 	.byte	0x04, 0x36
        /*0096*/ 	.short	(.L_32 - .L_31)
.L_31:
        /*0098*/ 	.word	0x00000008
.L_32:


//--------------------- .nv.info._Z7add_modPiS_iS_iii --------------------------
	.section	.nv.info._Z7add_modPiS_iS_iii,"",@"SHT_CUDA_INFO"
	.sectionflags	@""
	.align	4


	//----- nvinfo : EIATTR_CUDA_API_VERSION
	.align		4
        /*0000*/ 	.byte	0x04, 0x37
        /*0002*/ 	.short	(.L_34 - .L_33)
.L_33:
        /*0004*/ 	.word	0x00000082


	//----- nvinfo : EIATTR_KPARAM_INFO
	.align		4
.L_34:
        /*0008*/ 	.byte	0x04, 0x17
        /*000a*/ 	.short	(.L_36 - .L_35)
.L_35:
        /*000c*/ 	.word	0x00000000
        /*0010*/ 	.short	0x0006
        /*0012*/ 	.short	0x0028
        /*0014*/ 	.byte	0x00, 0xf0, 0x11, 0x00


	//----- nvinfo : EIATTR_KPARAM_INFO
	.align		4
.L_36:
        /*0018*/ 	.byte	0x04, 0x17
        /*001a*/ 	.short	(.L_38 - .L_37)
.L_37:
        /*001c*/ 	.word	0x00000000
        /*0020*/ 	.short	0x0005
        /*0022*/ 	.short	0x0024
        /*0024*/ 	.byte	0x00, 0xf0, 0x11, 0x00


	//----- nvinfo : EIATTR_KPARAM_INFO
	.align		4
.L_38:
        /*0028*/ 	.byte	0x04, 0x17
        /*002a*/ 	.short	(.L_40 - .L_39)
.L_39:
        /*002c*/ 	.word	0x00000000
        /*0030*/ 	.short	0x0004
        /*0032*/ 	.short	0x0020
        /*0034*/ 	.byte	0x00, 0xf0, 0x11, 0x00


	//----- nvinfo : EIATTR_KPARAM_INFO
	.align		4
.L_40:
        /*0038*/ 	.byte	0x04, 0x17
        /*003a*/ 	.short	(.L_42 - .L_41)
.L_41:
        /*003c*/ 	.word	0x00000000
        /*0040*/ 	.short	0x0003
        /*0042*/ 	.short	0x0018
        /*0044*/ 	.byte	0x00, 0xf5, 0x21, 0x00


	//----- nvinfo : EIATTR_KPARAM_INFO
	.align		4
.L_42:
        /*0048*/ 	.byte	0x04, 0x17
        /*004a*/ 	.short	(.L_44 - .L_43)
.L_43:
        /*004c*/ 	.word	0x00000000
        /*0050*/ 	.short	0x0002
        /*0052*/ 	.short	0x0010
        /*0054*/ 	.byte	0x00, 0xf0, 0x11, 0x00


	//----- nvinfo : EIATTR_KPARAM_INFO
	.align		4
.L_44:
        /*0058*/ 	.byte	0x04, 0x17
        /*005a*/ 	.short	(.L_46 - .L_45)
.L_45:
        /*005c*/ 	.word	0x00000000
        /*0060*/ 	.short	0x0001
        /*0062*/ 	.short	0x0008
        /*0064*/ 	.byte	0x00, 0xf5, 0x21, 0x00


	//----- nvinfo : EIATTR_KPARAM_INFO
	.align		4
.L_46:
        /*0068*/ 	.byte	0x04, 0x17
        /*006a*/ 	.short	(.L_48 - .L_47)
.L_47:
        /*006c*/ 	.word	0x00000000
        /*0070*/ 	.short	0x0000
        /*0072*/ 	.short	0x0000
        /*0074*/ 	.byte	0x00, 0xf5, 0x21, 0x00


	//----- nvinfo : EIATTR_SPARSE_MMA_MASK
	.align		4
.L_48:
        /*0078*/ 	.byte	0x03, 0x50
        /*007a*/ 	.short	0x0000


	//----- nvinfo : EIATTR_MAXREG_COUNT
	.align		4
        /*007c*/ 	.byte	0x03, 0x1b
        /*007e*/ 	.short	0x00ff


	//----- nvinfo : EIATTR_EXTERNS
	.align		4
        /*0080*/ 	.byte	0x04, 0x0f
        /*0082*/ 	.short	(.L_50 - .L_49)


	//   ....[0]....
	.align		4
.L_49:
        /*0084*/ 	.word	index@(vprintf)


	//----- nvinfo : EIATTR_MERCURY_ISA_VERSION
	.align		4
.L_50:
        /*0088*/ 	.byte	0x03, 0x5f
        /*008a*/ 	.short	0x0101


	//----- nvinfo : EIATTR_VRC_CTA_INIT_COUNT
	.align		4
        /*008c*/ 	.byte	0x02, 0x4a
	.zero		1
	.zero		1


	//----- nvinfo : EIATTR_SYSCALL_OFFSETS
	.align		4
        /*0090*/ 	.byte	0x04, 0x46
        /*0092*/ 	.short	(.L_52 - .L_51)


	//   ....[0]....
.L_51:
        /*0094*/ 	.word	0x000004f0


	//   ....[1]....
        /*0098*/ 	.word	0x00000820


	//   ....[2]....
        /*009c*/ 	.word	0x00000b50


	//   ....[3]....
        /*00a0*/ 	.word	0x00000e90


	//   ....[4]....
        /*00a4*/ 	.word	0x00001310


	//----- nvinfo : EIATTR_EXIT_INSTR_OFFSETS
	.align		4
.L_52:
        /*00a8*/ 	.byte	0x04, 0x1c
        /*00aa*/ 	.short	(.L_54 - .L_53)


	//   ....[0]....
.L_53:
        /*00ac*/ 	.word	0x00000060


	//   ....[1]....
        /*00b0*/ 	.word	0x00000f70


	//   ....[2]....
        /*00b4*/ 	.word	0x00001370


	//----- nvinfo : EIATTR_CRS_STACK_SIZE
	.align		4
.L_54:
        /*00b8*/ 	.byte	0x04, 0x1e
        /*00ba*/ 	.short	(.L_56 - .L_55)
.L_55:
        /*00bc*/ 	.word	0x00000000


	//----- nvinfo : EIATTR_CBANK_PARAM_SIZE
	.align		4
.L_56:
        /*00c0*/ 	.byte	0x03, 0x19
        /*00c2*/ 	.short	0x002c


	//----- nvinfo : EIATTR_PARAM_CBANK
	.align		4
        /*00c4*/ 	.byte	0x04, 0x0a
        /*00c6*/ 	.short	(.L_58 - .L_57)
	.align		4
.L_57:
        /*00c8*/ 	.word	index@(.nv.constant0._Z7add_modPiS_iS_iii)
        /*00cc*/ 	.short	0x0380
        /*00ce*/ 	.short	0x002c


	//----- nvinfo : EIATTR_SW_WAR
	.align		4
.L_58:
        /*00d0*/ 	.byte	0x04, 0x36
        /*00d2*/ 	.short	(.L_60 - .L_59)
.L_59:
        /*00d4*/ 	.word	0x00000008
.L_60:


//--------------------- .nv.callgraph             --------------------------
	.section	.nv.callgraph,"",@"SHT_CUDA_CALLGRAPH"
	.align	4
	.sectionentsize	8
	.align		4
        /*0000*/ 	.word	0x00000000
	.align		4
        /*0004*/ 	.word	0xffffffff
	.align		4
        /*0008*/ 	.word	index@(_Z7add_modPiS_iS_iii)
	.align		4
        /*000c*/ 	.word	index@(vprintf)
	.align		4
        /*0010*/ 	.word	0x00000000
	.align		4
        /*0014*/ 	.word	0xfffffffe
	.align		4
        /*0018*/ 	.word	0x00000000
	.align		4
        /*001c*/ 	.word	0xfffffffd
	.align		4
        /*0020*/ 	.word	0x00000000
	.align		4
        /*0024*/ 	.word	0xfffffffc


//--------------------- .nv.constant4             --------------------------
	.section	.nv.constant4,"a",@progbits
	.align	8
	.align		8
.nv.constant4:
        /*0000*/ 	.dword	$str
	.align		8
        /*0008*/ 	.dword	vprintf


//--------------------- .text._Z3addPiS_S_iii     --------------------------
	.section	.text._Z3addPiS_S_iii,"ax",@progbits
	.align	128
        .global         _Z3addPiS_S_iii
        .type           _Z3addPiS_S_iii,@function
        .size           _Z3addPiS_S_iii,(.L_x_15 - _Z3addPiS_S_iii)
        .other          _Z3addPiS_S_iii,@"STO_CUDA_ENTRY STV_DEFAULT"
_Z3addPiS_S_iii:
.text._Z3addPiS_S_iii:
[----:B------:R-:W-:Y:S01]  /*0000*/  LDC R1, c[0x0][0x37c] ;  /* 0x0000df00ff017b82 */ /* 0x000fe20000000800 */
[----:B------:R-:W0:Y:S07]  /*0010*/  S2R R0, SR_TID.X ;  /* 0x0000000000007919 */ /* 0x000e2e0000002100 */
[----:B------:R-:W0:Y:S01]  /*0020*/  S2UR UR4, SR_CTAID.X ;  /* 0x00000000000479c3 */ /* 0x000e220000002500 */
[----:B------:R-:W1:Y:S07]  /*0030*/  LDCU.64 UR6, c[0x0][0x398] ;  /* 0x00007300ff0677ac */ /* 0x000e6e0008000a00 */
[----:B------:R-:W0:Y:S02]  /*0040*/  LDC R3, c[0x0][0x360] ;  /* 0x0000d800ff037b82 */ /* 0x000e240000000800 */
[----:B0-----:R-:W-:-:S05]  /*0050*/  IMAD R0, R3, UR4, R0 ;  /* 0x0000000403007c24 */ /* 0x001fca000f8e0200 */
[----:B-1----:R-:W-:-:S04]  /*0060*/  IADD3 R9, PT, PT, R0, UR7, RZ ;  /* 0x0000000700097c10 */ /* 0x002fc8000fffe0ff */
[----:B------:R-:W-:-:S13]  /*0070*/  ISETP.GE.AND P0, PT, R9, UR6, PT ;  /* 0x0000000609007c0c */ /* 0x000fda000bf06270 */
[----:B------:R-:W-:Y:S05]  /*0080*/  @P0 EXIT ;  /* 0x000000000000094d */ /* 0x000fea0003800000 */
[----:B------:R-:W0:Y:S01]  /*0090*/  LDC.64 R2, c[0x0][0x380] ;  /* 0x0000e000ff027b82 */ /* 0x000e220000000a00 */
[----:B------:R-:W1:Y:S07]  /*00a0*/  LDCU.64 UR4, c[0x0][0x358] ;  /* 0x00006b00ff0477ac */ /* 0x000e6e0008000a00 */
[----:B------:R-:W2:Y:S08]  /*00b0*/  LDC.64 R4, c[0x0][0x388] ;  /* 0x0000e200ff047b82 */ /* 0x000eb00000000a00 */
[----:B------:R-:W3:Y:S01]  /*00c0*/  LDC.64 R6, c[0x0][0x390] ;  /* 0x0000e400ff067b82 */ /* 0x000ee20000000a00 */
[----:B0-----:R-:W-:-:S06]  /*00d0*/  IMAD.WIDE R2, R9, 0x4, R2 ;  /* 0x0000000409027825 */ /* 0x001fcc00078e0202 */
[----:B-1----:R-:W4:Y:S01]  /*00e0*/  LDG.E R2, desc[UR4][R2.64] ;  /* 0x0000000402027981 */ /* 0x002f22000c1e1900 */
[----:B--2---:R-:W-:-:S06]  /*00f0*/  IMAD.WIDE R4, R9, 0x4, R4 ;  /* 0x0000000409047825 */ /* 0x004fcc00078e0204 */
[----:B------:R-:W4:Y:S01]  /*0100*/  LDG.E R5, desc[UR4][R4.64] ;  /* 0x0000000404057981 */ /* 0x000f22000c1e1900 */
[----:B---3--:R-:W-:Y:S01]  /*0110*/  IMAD.WIDE R6, R9, 0x4, R6 ;  /* 0x0000000409067825 */ /* 0x008fe200078e0206 */
[----:B----4-:R-:W-:-:S05]  /*0120*/  IADD3 R9, PT, PT, R2, R5, RZ ;  /* 0x0000000502097210 */ /* 0x010fca0007ffe0ff */
[----:B------:R-:W-:Y:S01]  /*0130*/  STG.E desc[UR4][R6.64], R9 ;  /* 0x0000000906007986 */ /* 0x000fe2000c101904 */
[----:B------:R-:W-:Y:S05]  /*0140*/  EXIT ;  /* 0x000000000000794d */ /* 0x000fea0003800000 */
.L_x_0:
[----:B------:R-:W-:-:S00]  /*0150*/  BRA `(.L_x_0) ;  /* 0xfffffffc00fc7947 */ /* 0x000fc0000383ffff */
[----:B------:R-:W-:-:S00]  /*0160*/  NOP ;  /* 0x0000000000007918 */ /* 0x000fc00000000000 */
        /* <DEDUP_REMOVED lines=9> */
.L_x_15:


//--------------------- .text._Z7add_modPiS_iS_iii --------------------------
	.section	.text._Z7add_modPiS_iS_iii,"ax",@progbits
	.align	128
        .global         _Z7add_modPiS_iS_iii
        .type           _Z7add_modPiS_iS_iii,@function
        .size           _Z7add_modPiS_iS_iii,(.L_x_16 - _Z7add_modPiS_iS_iii)
        .other          _Z7add_modPiS_iS_iii,@"STO_CUDA_ENTRY STV_DEFAULT"
_Z7add_modPiS_iS_iii:
.text._Z7add_modPiS_iS_iii:
[----:B------:R-:W0:Y:S08]  /*0000*/  LDC R1, c[0x0][0x37c] ;  /* 0x0000df00ff017b82 */ /* 0x000e300000000800 */
[----:B------:R-:W1:Y:S01]  /*0010*/  LDC R5, c[0x0][0x3a8] ;  /* 0x0000ea00ff057b82 */ /* 0x000e620000000800 */
[----:B------:R-:W2:Y:S01]  /*0020*/  LDCU UR4, c[0x0][0x2f8] ;  /* 0x00005f00ff0477ac */ /* 0x000ea20008000800 */
[----:B0-----:R-:W-:-:S05]  /*0030*/  VIADD R1, R1, 0xfffffff8 ;  /* 0xfffffff801017836 */ /* 0x001fca0000000000 */
[----:B--2---:R-:W-:Y:S02]  /*0040*/  IADD3 R16, P1, PT, R1, UR4, RZ ;  /* 0x0000000401107c10 */ /* 0x004fe4000ff3e0ff */
[----:B-1----:R-:W-:-:S13]  /*0050*/  ISETP.GE.AND P0, PT, R5, 0x1, PT ;  /* 0x000000010500780c */ /* 0x002fda0003f06270 */
[----:B------:R-:W-:Y:S05]  /*0060*/  @!P0 EXIT ;  /* 0x000000000000894d */ /* 0x000fea0003800000 */
[----:B------:R-:W0:Y:S01]  /*0070*/  S2R R26, SR_TID.X ;  /* 0x00000000001a7919 */ /* 0x000e220000002100 */
[----:B------:R-:W1:Y:S01]  /*0080*/  LDCU UR4, c[0x0][0x2fc] ;  /* 0x00005f80ff0477ac */ /* 0x000e620008000800 */
[----:B------:R-:W-:Y:S01]  /*0090*/  ISETP.GE.U32.AND P0, PT, R5, 0x4, PT ;  /* 0x000000040500780c */ /* 0x000fe20003f06070 */
[----:B------:R-:W-:Y:S01]  /*00a0*/  HFMA2 R25, -RZ, RZ, 0, 0 ;  /* 0x00000000ff197431 */ /* 0x000fe200000001ff */
[----:B------:R-:W0:Y:S01]  /*00b0*/  S2R R3, SR_CTAID.X ;  /* 0x0000000000037919 */ /* 0x000e220000002500 */
[----:B------:R-:W0:Y:S01]  /*00c0*/  LDCU UR5, c[0x0][0x360] ;  /* 0x00006c00ff0577ac */ /* 0x000e220008000800 */
[----:B------:R-:W2:Y:S01]  /*00d0*/  LDCU.64 UR36, c[0x0][0x358] ;  /* 0x00006b00ff2477ac */ /* 0x000ea20008000a00 */
[----:B------:R-:W3:Y:S01]  /*00e0*/  LDCU UR39, c[0x0][0x3a0] ;  /* 0x00007400ff2777ac */ /* 0x000ee20008000800 */
[----:B-1----:R-:W-:Y:S02]  /*00f0*/  IMAD.X R2, RZ, RZ, UR4, P1 ;  /* 0x00000004ff027e24 */ /* 0x002fe400088e06ff */
[----:B0-----:R-:W-:-:S05]  /*0100*/  IMAD R26, R3, UR5, R26 ;  /* 0x00000005031a7c24 */ /* 0x001fca000f8e021a */
[----:B--23--:R-:W-:Y:S05]  /*0110*/  @!P0 BRA `(.L_x_1) ;  /* 0x0000000c00888947 */ /* 0x00cfea0003800000 */
[----:B------:R-:W0:Y:S01]  /*0120*/  LDC.64 R22, c[0x0][0x3a0] ;  /* 0x0000e800ff167b82 */ /* 0x000e220000000a00 */
[----:B------:R-:W-:Y:S01]  /*0130*/  IMAD.MOV R0, RZ, RZ, -R26 ;  /* 0x000000ffff007224 */ /* 0x000fe200078e0a1a */
[C---:B------:R-:W-:Y:S01]  /*0140*/  LOP3.LUT R25, R5.reuse, 0x7ffffffc, RZ, 0xc0, !PT ;  /* 0x7ffffffc05197812 */ /* 0x040fe200078ec0ff */
[----:B------:R-:W-:Y:S01]  /*0150*/  BSSY.RECONVERGENT B7, `(.L_x_1) ;  /* 0x00000de000077945 */ /* 0x000fe20003800200 */
[----:B------:R-:W1:Y:S01]  /*0160*/  LDCU UR38, c[0x0][0x3a0] ;  /* 0x00007400ff2677ac */ /* 0x000e620008000800 */
[----:B0-----:R-:W-:Y:S02]  /*0170*/  IMAD R0, R5, R0, R22 ;  /* 0x0000000005007224 */ /* 0x001fe400078e0216 */
[----:B------:R-:W-:Y:S02]  /*0180*/  IMAD R24, R26, R5, R23 ;  /* 0x000000051a187224 */ /* 0x000fe400078e0217 */
[----:B------:R-:W-:Y:S01]  /*0190*/  IMAD.MOV R22, RZ, RZ, -R25 ;  /* 0x000000ffff167224 */ /* 0x000fe200078e0a19 */
[----:B------:R-:W-:Y:S01]  /*01a0*/  IADD3 R23, PT, PT, R0, -0x4, -R23 ;  /* 0xfffffffc00177810 */ /* 0x000fe20007ffe817 */
[C---:B------:R-:W-:Y:S01]  /*01b0*/  VIADD R18, R24.reuse, 0x2 ;  /* 0x0000000218127836 */ /* 0x040fe20000000000 */
[C---:B------:R-:W-:Y:S01]  /*01c0*/  IADD3 R19, PT, PT, R24.reuse, 0x1, RZ ;  /* 0x0000000118137810 */ /* 0x040fe20007ffe0ff */
[----:B-1----:R-:W-:-:S07]  /*01d0*/  VIADD R17, R24, 0x3 ;  /* 0x0000000318117836 */ /* 0x002fce0000000000 */
.L_x_10:
[----:B------:R-:W-:Y:S01]  /*01e0*/  IADD3 R0, PT, PT, R18, -0x2, RZ ;  /* 0xfffffffe12007810 */ /* 0x000fe20007ffe0ff */
[----:B------:R-:W-:Y:S03]  /*01f0*/  BSSY.RECONVERGENT B6, `(.L_x_2) ;  /* 0x0000031000067945 */ /* 0x000fe60003800200 */
[----:B------:R-:W-:-:S13]  /*0200*/  ISETP.GE.AND P0, PT, R0, UR38, PT ;  /* 0x0000002600007c0c */ /* 0x000fda000bf06270 */
[----:B------:R-:W-:Y:S05]  /*0210*/  @P0 BRA `(.L_x_3) ;  /* 0x0000000000b80947 */ /* 0x000fea0003800000 */
[----:B------:R-:W0:Y:S08]  /*0220*/  LDC.64 R6, c[0x0][0x380] ;  /* 0x0000e000ff067b82 */ /* 0x000e300000000a00 */
[----:B------:R-:W1:Y:S08]  /*0230*/  LDC.64 R8, c[0x0][0x388] ;  /* 0x0000e200ff087b82 */ /* 0x000e700000000a00 */
[----:B------:R-:W2:Y:S01]  /*0240*/  LDC R3, c[0x0][0x390] ;  /* 0x0000e400ff037b82 */ /* 0x000ea20000000800 */
[----:B0-----:R-:W-:-:S06]  /*0250*/  IMAD.WIDE R6, R24, 0x4, R6 ;  /* 0x0000000418067825 */ /* 0x001fcc00078e0206 */
[----:B------:R0:W3:Y:S01]  /*0260*/  LDG.E R6, desc[UR36][R6.64] ;  /* 0x0000002406067981 */ /* 0x0000e2000c1e1900 */
[----:B-1----:R-:W-:-:S06]  /*0270*/  IMAD.WIDE R8, R24, 0x4, R8 ;  /* 0x0000000418087825 */ /* 0x002fcc00078e0208 */
[----:B------:R-:W3:Y:S01]  /*0280*/  LDG.E R9, desc[UR36][R8.64] ;  /* 0x0000002408097981 */ /* 0x000ee2000c1e1900 */
[----:B--2---:R-:W-:-:S04]  /*0290*/  IABS R0, R3 ;  /* 0x0000000300007213 */ /* 0x004fc80000000000 */
[----:B------:R-:W1:Y:S08]  /*02a0*/  I2F.RP R10, R0 ;  /* 0x00000000000a7306 */ /* 0x000e700000209400 */
[----:B-1----:R-:W1:Y:S02]  /*02b0*/  MUFU.RCP R10, R10 ;  /* 0x0000000a000a7308 */ /* 0x002e640000001000 */
[----:B-1----:R-:W-:-:S06]  /*02c0*/  VIADD R4, R10, 0xffffffe ;  /* 0x0ffffffe0a047836 */ /* 0x002fcc0000000000 */
[----:B------:R1:W2:Y:S02]  /*02d0*/  F2I.FTZ.U32.TRUNC.NTZ R5, R4 ;  /* 0x0000000400057305 */ /* 0x0002a4000021f000 */
[----:B-1----:R-:W-:Y:S02]  /*02e0*/  IMAD.MOV.U32 R4, RZ, RZ, RZ ;  /* 0x000000ffff047224 */ /* 0x002fe400078e00ff */
[----:B--2---:R-:W-:-:S04]  /*02f0*/  IMAD.MOV R11, RZ, RZ, -R5 ;  /* 0x000000ffff0b7224 */ /* 0x004fc800078e0a05 */
[----:B0-----:R-:W-:-:S04]  /*0300*/  IMAD R7, R11, R0, RZ ;  /* 0x000000000b077224 */ /* 0x001fc800078e02ff */
[----:B------:R-:W-:Y:S01]  /*0310*/  IMAD.HI.U32 R5, R5, R7, R4 ;  /* 0x0000000705057227 */ /* 0x000fe200078e0004 */
[----:B---3--:R-:W-:-:S04]  /*0320*/  IADD3 R6, PT, PT, R6, R9, RZ ;  /* 0x0000000906067210 */ /* 0x008fc80007ffe0ff */
[----:B------:R-:W-:-:S05]  /*0330*/  IABS R8, R6 ;  /* 0x0000000600087213 */ /* 0x000fca0000000000 */
[----:B------:R-:W-:-:S04]  /*0340*/  IMAD.MOV.U32 R7, RZ, RZ, R8 ;  /* 0x000000ffff077224 */ /* 0x000fc800078e0008 */
[----:B------:R-:W-:-:S05]  /*0350*/  IMAD.HI.U32 R5, R5, R7, RZ ;  /* 0x0000000705057227 */ /* 0x000fca00078e00ff */
[----:B------:R-:W-:-:S05]  /*0360*/  IADD3 R5, PT, PT, -R5, RZ, RZ ;  /* 0x000000ff05057210 */ /* 0x000fca0007ffe1ff */
[C---:B------:R-:W-:Y:S02]  /*0370*/  IMAD R7, R0.reuse, R5, R7 ;  /* 0x0000000500077224 */ /* 0x040fe400078e0207 */
[----:B------:R-:W0:Y:S03]  /*0380*/  LDC.64 R4, c[0x0][0x398] ;  /* 0x0000e600ff047b82 */ /* 0x000e260000000a00 */
[----:B------:R-:W-:-:S13]  /*0390*/  ISETP.GT.U32.AND P0, PT, R0, R7, PT ;  /* 0x000000070000720c */ /* 0x000fda0003f04070 */
[----:B------:R-:W-:-:S05]  /*03a0*/  @!P0 IMAD.IADD R7, R7, 0x1, -R0 ;  /* 0x0000000107078824 */ /* 0x000fca00078e0a00 */
[----:B------:R-:W-:Y:S02]  /*03b0*/  ISETP.GT.U32.AND P1, PT, R0, R7, PT ;  /* 0x000000070000720c */ /* 0x000fe40003f24070 */
[----:B------:R-:W-:Y:S02]  /*03c0*/  ISETP.GE.AND P2, PT, R6, RZ, PT ;  /* 0x000000ff0600720c */ /* 0x000fe40003f46270 */
[----:B------:R-:W-:-:S09]  /*03d0*/  ISETP.NE.AND P0, PT, R3, RZ, PT ;  /* 0x000000ff0300720c */ /* 0x000fd20003f05270 */
[----:B------:R-:W-:-:S05]  /*03e0*/  @!P1 IMAD.IADD R7, R7, 0x1, -R0 ;  /* 0x0000000107079824 */ /* 0x000fca00078e0a00 */
[----:B------:R-:W-:Y:S01]  /*03f0*/  MOV R0, R7 ;  /* 0x0000000700007202 */ /* 0x000fe20000000f00 */
[----:B0-----:R-:W-:-:S04]  /*0400*/  IMAD.WIDE R4, R24, 0x4, R4 ;  /* 0x0000000418047825 */ /* 0x001fc800078e0204 */
[----:B------:R-:W-:Y:S01]  /*0410*/  @!P2 IMAD.MOV R0, RZ, RZ, -R0 ;  /* 0x000000ffff00a224 */ /* 0x000fe200078e0a00 */
[----:B------:R-:W-:-:S05]  /*0420*/  @!P0 LOP3.LUT R0, RZ, R3, RZ, 0x33, !PT ;  /* 0x00000003ff008212 */ /* 0x000fca00078e33ff */
[----:B------:R0:W-:Y:S01]  /*0430*/  STG.E desc[UR36][R4.64], R0 ;  /* 0x0000000004007986 */ /* 0x0001e2000c101924 */
[----:B------:R-:W-:-:S13]  /*0440*/  ISETP.NE.AND P0, PT, R23, -0x3, PT ;  /* 0xfffffffd1700780c */ /* 0x000fda0003f05270 */
[----:B0-----:R-:W-:Y:S05]  /*0450*/  @P0 BRA `(.L_x_3) ;  /* 0x0000000000280947 */ /* 0x001fea0003800000 */
[----:B------:R-:W-:Y:S01]  /*0460*/  MOV R8, 0x8 ;  /* 0x0000000800087802 */ /* 0x000fe20000000f00 */
[----:B------:R0:W-:Y:S01]  /*0470*/  STL [R1], R0 ;  /* 0x0000000001007387 */ /* 0x0001e20000100800 */
[----:B------:R-:W1:Y:S01]  /*0480*/  LDCU.64 UR4, c[0x4][URZ] ;  /* 0x01000000ff0477ac */ /* 0x000e620008000a00 */
[----:B------:R-:W-:Y:S02]  /*0490*/  IMAD.MOV.U32 R6, RZ, RZ, R16 ;  /* 0x000000ffff067224 */ /* 0x000fe400078e0010 */
[----:B------:R-:W-:Y:S01]  /*04a0*/  IMAD.MOV.U32 R7, RZ, RZ, R2 ;  /* 0x000000ffff077224 */ /* 0x000fe200078e0002 */
[----:B------:R-:W2:Y:S01]  /*04b0*/  LDC.64 R8, c[0x4][R8] ;  /* 0x0100000008087b82 */ /* 0x000ea20000000a00 */
[----:B-1----:R-:W-:Y:S01]  /*04c0*/  IMAD.U32 R4, RZ, RZ, UR4 ;  /* 0x00000004ff047e24 */ /* 0x002fe2000f8e00ff */
[----:B0-----:R-:W-:-:S07]  /*04d0*/  MOV R5, UR5 ;  /* 0x0000000500057c02 */ /* 0x001fce0008000f00 */
[----:B------:R-:W-:-:S07]  /*04e0*/  LEPC R20, `(.L_x_3) ;  /* 0x000000001014794e */ /* 0x000fce0000000000 */
[----:B--2---:R-:W-:Y:S05]  /*04f0*/  CALL.ABS.NOINC R8 ;  /* 0x0000000008007343 */ /* 0x004fea0003c00000 */
.L_x_3:
[----:B------:R-:W-:Y:S05]  /*0500*/  BSYNC.RECONVERGENT B6 ;  /* 0x0000000000067941 */ /* 0x000fea0003800200 */
.L_x_2:
        /* <DEDUP_REMOVED lines=15> */
[----:B------:R-:W1:Y:S01]  /*0600*/  F2I.FTZ.U32.TRUNC.NTZ R5, R5 ;  /* 0x0000000500057305 */ /* 0x000e62000021f000 */
[----:B------:R-:W-:Y:S02]  /*0610*/  IMAD.MOV.U32 R4, RZ, RZ, RZ ;  /* 0x000000ffff047224 */ /* 0x000fe400078e00ff */
[----:B-1----:R-:W-:-:S04]  /*0620*/  IMAD.MOV R11, RZ, RZ, -R5 ;  /* 0x000000ffff0b7224 */ /* 0x002fc800078e0a05 */
[----:B0-----:R-:W-:-:S04]  /*0630*/  IMAD R7, R11, R0, RZ ;  /* 0x000000000b077224 */ /* 0x001fc800078e02ff */
[----:B------:R-:W-:Y:S01]  /*0640*/  IMAD.HI.U32 R4, R5, R7, R4 ;  /* 0x0000000705047227 */ /* 0x000fe200078e0004 */
[----:B------:R-:W-:Y:S02]  /*0650*/  ISETP.NE.AND P2, PT, R3, RZ, PT ;  /* 0x000000ff0300720c */ /* 0x000fe40003f45270 */
        /* <DEDUP_REMOVED lines=10> */
[----:B------:R-:W-:-:S11]  /*0700*/  ISETP.GE.AND P1, PT, R6, RZ, PT ;  /* 0x000000ff0600720c */ /* 0x000fd60003f26270 */
        /* <DEDUP_REMOVED lines=18> */
.L_x_5:
[----:B------:R-:W-:Y:S05]  /*0830*/  BSYNC.RECONVERGENT B6 ;  /* 0x0000000000067941 */ /* 0x000fea0003800200 */
.L_x_4:
[----:B------:R-:W-:Y:S01]  /*0840*/  ISETP.GE.AND P0, PT, R18, UR38, PT ;  /* 0x0000002612007c0c */ /* 0x000fe2000bf06270 */
[----:B------:R-:W-:Y:S01]  /*0850*/  BSSY.RECONVERGENT B6, `(.L_x_6) ;  /* 0x0000031000067945 */ /* 0x000fe20003800200 */
[----:B------:R-:W-:-:S11]  /*0860*/  IADD3 R10, PT, PT, R23, 0x2, RZ ;  /* 0x00000002170a7810 */ /* 0x000fd60007ffe0ff */
        /* <DEDUP_REMOVED lines=35> */
[----:B------:R-:W-:-:S13]  /*0aa0*/  ISETP.NE.AND P0, PT, R10, 0x1, PT ;  /* 0x000000010a00780c */ /* 0x000fda0003f05270 */
        /* <DEDUP_REMOVED lines=11> */
.L_x_7:
[----:B------:R-:W-:Y:S05]  /*0b60*/  BSYNC.RECONVERGENT B6 ;  /* 0x0000000000067941 */ /* 0x000fea0003800200 */
.L_x_6:
[----:B------:R-:W-:Y:S01]  /*0b70*/  IADD3 R0, PT, PT, R18, 0x1, RZ ;  /* 0x0000000112007810 */ /* 0x000fe20007ffe0ff */
        /* <DEDUP_REMOVED lines=35> */
[----:B------:R-:W-:Y:S01]  /*0db0*/  @!P2 LOP3.LUT R0, RZ, R3, RZ, 0x33, !PT ;  /* 0x00000003ff00a212 */ /* 0x000fe200078e33ff */
[----:B------:R-:W-:-:S04]  /*0dc0*/  VIADD R3, R23, 0x2 ;  /* 0x0000000217037836 */ /* 0x000fc80000000000 */
[----:B------:R0:W-:Y:S01]  /*0dd0*/  STG.E desc[UR36][R4.64], R0 ;  /* 0x0000000004007986 */ /* 0x0001e2000c101924 */
[----:B------:R-:W-:-:S13]  /*0de0*/  ISETP.NE.AND P0, PT, R3, 0x2, PT ;  /* 0x000000020300780c */ /* 0x000fda0003f05270 */
[----:B0-----:R-:W-:Y:S05]  /*0df0*/  @P0 BRA `(.L_x_9) ;  /* 0x0000000000280947 */ /* 0x001fea0003800000 */
[----:B------:R-:W-:Y:S01]  /*0e00*/  MOV R8, 0x8 ;  /* 0x0000000800087802 */ /* 0x000fe20000000f00 */
[----:B------:R0:W-:Y:S01]  /*0e10*/  STL [R1], R0 ;  /* 0x0000000001007387 */ /* 0x0001e20000100800 */
[----:B------:R-:W1:Y:S01]  /*0e20*/  LDCU.64 UR4, c[0x4][URZ] ;  /* 0x01000000ff0477ac */ /* 0x000e620008000a00 */
[----:B------:R-:W-:Y:S01]  /*0e30*/  IMAD.MOV.U32 R6, RZ, RZ, R16 ;  /* 0x000000ffff067224 */ /* 0x000fe200078e0010 */
[----:B------:R-:W-:Y:S02]  /*0e40*/  MOV R7, R2 ;  /* 0x0000000200077202 */ /* 0x000fe40000000f00 */
[----:B------:R-:W2:Y:S01]  /*0e50*/  LDC.64 R8, c[0x4][R8] ;  /* 0x0100000008087b82 */ /* 0x000ea20000000a00 */
[----:B-1----:R-:W-:Y:S01]  /*0e60*/  MOV R4, UR4 ;  /* 0x0000000400047c02 */ /* 0x002fe20008000f00 */
[----:B0-----:R-:W-:-:S07]  /*0e70*/  IMAD.U32 R5, RZ, RZ, UR5 ;  /* 0x00000005ff057e24 */ /* 0x001fce000f8e00ff */
[----:B------:R-:W-:-:S07]  /*0e80*/  LEPC R20, `(.L_x_9) ;  /* 0x000000001014794e */ /* 0x000fce0000000000 */
[----:B--2---:R-:W-:Y:S05]  /*0e90*/  CALL.ABS.NOINC R8 ;  /* 0x0000000008007343 */ /* 0x004fea0003c00000 */
.L_x_9:
[----:B------:R-:W-:Y:S05]  /*0ea0*/  BSYNC.RECONVERGENT B6 ;  /* 0x0000000000067941 */ /* 0x000fea0003800200 */
.L_x_8:
[----:B------:R-:W-:Y:S01]  /*0eb0*/  VIADD R22, R22, 0x4 ;  /* 0x0000000416167836 */ /* 0x000fe20000000000 */
[----:B------:R-:W-:Y:S01]  /*0ec0*/  IADD3 R19, PT, PT, R19, 0x4, RZ ;  /* 0x0000000413137810 */ /* 0x000fe20007ffe0ff */
[----:B------:R-:W-:Y:S01]  /*0ed0*/  VIADD R23, R23, 0xfffffffc ;  /* 0xfffffffc17177836 */ /* 0x000fe20000000000 */
[----:B------:R-:W-:Y:S01]  /*0ee0*/  IADD3 R24, PT, PT, R24, 0x4, RZ ;  /* 0x0000000418187810 */ /* 0x000fe20007ffe0ff */
[----:B------:R-:W-:Y:S01]  /*0ef0*/  VIADD R18, R18, 0x4 ;  /* 0x0000000412127836 */ /* 0x000fe20000000000 */
[----:B------:R-:W-:Y:S01]  /*0f00*/  ISETP.NE.AND P0, PT, R22, RZ, PT ;  /* 0x000000ff1600720c */ /* 0x000fe20003f05270 */
[----:B------:R-:W-:-:S12]  /*0f10*/  VIADD R17, R17, 0x4 ;  /* 0x0000000411117836 */ /* 0x000fd80000000000 */
[----:B------:R-:W-:Y:S05]  /*0f20*/  @P0 BRA `(.L_x_10) ;  /* 0xfffffff000ac0947 */ /* 0x000fea000383ffff */
[----:B------:R-:W-:Y:S05]  /*0f30*/  BSYNC.RECONVERGENT B7 ;  /* 0x0000000000077941 */ /* 0x000fea0003800200 */
.L_x_1:
[----:B------:R-:W0:Y:S02]  /*0f40*/  LDCU UR4, c[0x0][0x3a8] ;  /* 0x00007500ff0477ac */ /* 0x000e240008000800 */
[----:B0-----:R-:W-:-:S06]  /*0f50*/  ULOP3.LUT UR4, UR4, 0x3, URZ, 0xc0, !UPT ;  /* 0x0000000304047892 */ /* 0x001fcc000f8ec0ff */
[----:B------:R-:W-:-:S13]  /*0f60*/  ISETP.NE.AND P0, PT, RZ, UR4, PT ;  /* 0x00000004ff007c0c */ /* 0x000fda000bf05270 */
[----:B------:R-:W-:Y:S05]  /*0f70*/  @!P0 EXIT ;  /* 0x000000000000894d */ /* 0x000fea0003800000 */
[----:B------:R-:W0:Y:S01]  /*0f80*/  LDCU.64 UR6, c[0x0][0x3a0] ;  /* 0x00007400ff0677ac */ /* 0x000e220008000a00 */
[----:B------:R-:W1:Y:S01]  /*0f90*/  LDCU UR5, c[0x0][0x3a8] ;  /* 0x00007500ff0577ac */ /* 0x000e620008000800 */
[----:B------:R-:W-:-:S06]  /*0fa0*/  UIADD3 UR4, UPT, UPT, -UR4, URZ, URZ ;  /* 0x000000ff04047290 */ /* 0x000fcc000fffe1ff */
[----:B------:R-:W-:Y:S01]  /*0fb0*/  MOV R17, UR4 ;  /* 0x0000000400117c02 */ /* 0x000fe20008000f00 */
[----:B0-----:R-:W-:-:S04]  /*0fc0*/  VIADD R25, R25, UR7 ;  /* 0x0000000719197c36 */ /* 0x001fc80008000000 */
[----:B-1----:R-:W-:-:S05]  /*0fd0*/  IMAD R26, R26, UR5, R25 ;  /* 0x000000051a1a7c24 */ /* 0x002fca000f8e0219 */
[----:B------:R-:W-:-:S07]  /*0fe0*/  IADD3 R18, PT, PT, -R26, UR6, RZ ;  /* 0x000000061a127c10 */ /* 0x000fce000fffe1ff */
.L_x_13:
[----:B------:R-:W-:Y:S01]  /*0ff0*/  ISETP.GE.AND P0, PT, R26, UR39, PT ;  /* 0x000000271a007c0c */ /* 0x000fe2000bf06270 */
[----:B------:R-:W-:Y:S01]  /*1000*/  VIADD R17, R17, 0x1 ;  /* 0x0000000111117836 */ /* 0x000fe20000000000 */
[----:B------:R-:W-:Y:S04]  /*1010*/  BSSY.RECONVERGENT B6, `(.L_x_11) ;  /* 0x0000031000067945 */ /* 0x000fe80003800200 */
[----:B------:R-:W-:-:S04]  /*1020*/  ISETP.NE.AND P1, PT, R17, RZ, PT ;  /* 0x000000ff1100720c */ /* 0x000fc80003f25270 */
[----:B------:R-:W-:-:S03]  /*1030*/  P2R R19, PR, RZ, 0x2 ;  /* 0x00000002ff137803 */ /* 0x000fc60000000000 */
[----:B------:R-:W-:Y:S06]  /*1040*/  @P0 BRA `(.L_x_12) ;  /* 0x0000000000b40947 */ /* 0x000fec0003800000 */
        /* <DEDUP_REMOVED lines=10> */
[----:B-1----:R-:W-:-:S06]  /*10f0*/  IADD3 R10, PT, PT, R0, 0xffffffe, RZ ;  /* 0x0ffffffe000a7810 */ /* 0x002fcc0007ffe0ff */
[----:B------:R-:W1:Y:S02]  /*1100*/  F2I.FTZ.U32.TRUNC.NTZ R5, R10 ;  /* 0x0000000a00057305 */ /* 0x000e64000021f000 */
[----:B-1----:R-:W-:-:S04]  /*1110*/  IMAD.MOV R4, RZ, RZ, -R5 ;  /* 0x000000ffff047224 */ /* 0x002fc800078e0a05 */
[----:B0-----:R-:W-:Y:S02]  /*1120*/  IMAD R7, R4, R11, RZ ;  /* 0x0000000b04077224 */ /* 0x001fe400078e02ff */
[----:B------:R-:W-:-:S04]  /*1130*/  IMAD.MOV.U32 R4, RZ, RZ, RZ ;  /* 0x000000ffff047224 */ /* 0x000fc800078e00ff */
[----:B------:R-:W-:Y:S01]  /*1140*/  IMAD.HI.U32 R7, R5, R7, R4 ;  /* 0x0000000705077227 */ /* 0x000fe200078e0004 */
[----:B------:R-:W-:Y:S02]  /*1150*/  ISETP.NE.AND P2, PT, R3, RZ, PT ;  /* 0x000000ff0300720c */ /* 0x000fe40003f45270 */
[----:B---3--:R-:W-:-:S04]  /*1160*/  IADD3 R6, PT, PT, R6, R9, RZ ;  /* 0x0000000906067210 */ /* 0x008fc80007ffe0ff */
[----:B------:R-:W-:-:S04]  /*1170*/  IABS R8, R6 ;  /* 0x0000000600087213 */ /* 0x000fc80000000000 */
[----:B------:R-:W-:-:S05]  /*1180*/  MOV R4, R8 ;  /* 0x0000000800047202 */ /* 0x000fca0000000f00 */
[----:B------:R-:W-:-:S04]  /*1190*/  IMAD.HI.U32 R0, R7, R4, RZ ;  /* 0x0000000407007227 */ /* 0x000fc800078e00ff */
[----:B------:R-:W-:-:S04]  /*11a0*/  IMAD.MOV R5, RZ, RZ, -R0 ;  /* 0x000000ffff057224 */ /* 0x000fc800078e0a00 */
[C---:B------:R-:W-:Y:S02]  /*11b0*/  IMAD R0, R11.reuse, R5, R4 ;  /* 0x000000050b007224 */ /* 0x040fe400078e0204 */
[----:B------:R-:W0:Y:S03]  /*11c0*/  LDC.64 R4, c[0x0][0x398] ;  /* 0x0000e600ff047b82 */ /* 0x000e260000000a00 */
[----:B------:R-:W-:Y:S02]  /*11d0*/  ISETP.GT.U32.AND P0, PT, R11, R0, PT ;  /* 0x000000000b00720c */ /* 0x000fe40003f04070 */
[----:B------:R-:W-:-:S11]  /*11e0*/  ISETP.GE.AND P1, PT, R6, RZ, PT ;  /* 0x000000ff0600720c */ /* 0x000fd60003f26270 */
[----:B------:R-:W-:-:S04]  /*11f0*/  @!P0 IADD3 R0, PT, PT, R0, -R11, RZ ;  /* 0x8000000b00008210 */ /* 0x000fc80007ffe0ff */
[----:B------:R-:W-:Y:S01]  /*1200*/  ISETP.GT.U32.AND P0, PT, R11, R0, PT ;  /* 0x000000000b00720c */ /* 0x000fe20003f04070 */
[----:B0-----:R-:W-:-:S12]  /*1210*/  IMAD.WIDE R4, R26, 0x4, R4 ;  /* 0x000000041a047825 */ /* 0x001fd800078e0204 */
[----:B------:R-:W-:-:S05]  /*1220*/  @!P0 IMAD.IADD R0, R0, 0x1, -R11 ;  /* 0x0000000100008824 */ /* 0x000fca00078e0a0b */
[----:B------:R-:W-:Y:S02]  /*1230*/  @!P1 IADD3 R0, PT, PT, -R0, RZ, RZ ;  /* 0x000000ff00009210 */ /* 0x000fe40007ffe1ff */
[----:B------:R-:W-:-:S05]  /*1240*/  @!P2 LOP3.LUT R0, RZ, R3, RZ, 0x33, !PT ;  /* 0x00000003ff00a212 */ /* 0x000fca00078e33ff */
[----:B------:R0:W-:Y:S01]  /*1250*/  STG.E desc[UR36][R4.64], R0 ;  /* 0x0000000004007986 */ /* 0x0001e2000c101924 */
[----:B------:R-:W-:-:S13]  /*1260*/  ISETP.NE.AND P0, PT, R18, 0x1, PT ;  /* 0x000000011200780c */ /* 0x000fda0003f05270 */
[----:B0-----:R-:W-:Y:S05]  /*1270*/  @P0 BRA `(.L_x_12) ;  /* 0x0000000000280947 */ /* 0x001fea0003800000 */
[----:B------:R-:W-:Y:S01]  /*1280*/  MOV R3, 0x8 ;  /* 0x0000000800037802 */ /* 0x000fe20000000f00 */
[----:B------:R0:W-:Y:S01]  /*1290*/  STL [R1], R0 ;  /* 0x0000000001007387 */ /* 0x0001e20000100800 */
[----:B------:R-:W1:Y:S01]  /*12a0*/  LDCU.64 UR4, c[0x4][URZ] ;  /* 0x01000000ff0477ac */ /* 0x000e620008000a00 */
[----:B------:R-:W-:Y:S01]  /*12b0*/  IMAD.MOV.U32 R6, RZ, RZ, R16 ;  /* 0x000000ffff067224 */ /* 0x000fe200078e0010 */
[----:B------:R0:W2:Y:S01]  /*12c0*/  LDC.64 R8, c[0x4][R3] ;  /* 0x0100000003087b82 */ /* 0x0000a20000000a00 */
[----:B------:R-:W-:Y:S01]  /*12d0*/  MOV R7, R2 ;  /* 0x0000000200077202 */ /* 0x000fe20000000f00 */
[----:B-1----:R-:W-:Y:S01]  /*12e0*/  IMAD.U32 R4, RZ, RZ, UR4 ;  /* 0x00000004ff047e24 */ /* 0x002fe2000f8e00ff */
[----:B0-----:R-:W-:-:S07]  /*12f0*/  MOV R5, UR5 ;  /* 0x0000000500057c02 */ /* 0x001fce0008000f00 */
[----:B------:R-:W-:-:S07]  /*1300*/  LEPC R20, `(.L_x_12) ;  /* 0x000000001014794e */ /* 0x000fce0000000000 */
[----:B--2---:R-:W-:Y:S05]  /*1310*/  CALL.ABS.NOINC R8 ;  /* 0x0000000008007343 */ /* 0x004fea0003c00000 */
.L_x_12:
[----:B------:R-:W-:Y:S05]  /*1320*/  BSYNC.RECONVERGENT B6 ;  /* 0x0000000000067941 */ /* 0x000fea0003800200 */
.L_x_11:
[----:B------:R-:W-:Y:S01]  /*1330*/  ISETP.NE.AND P6, PT, R19, RZ, PT ;  /* 0x000000ff1300720c */ /* 0x000fe20003fc5270 */
[----:B------:R-:W-:Y:S01]  /*1340*/  VIADD R18, R18, 0xffffffff ;  /* 0xffffffff12127836 */ /* 0x000fe20000000000 */
[----:B------:R-:W-:-:S11]  /*1350*/  IADD3 R26, PT, PT, R26, 0x1, RZ ;  /* 0x000000011a1a7810 */ /* 0x000fd60007ffe0ff */
[----:B------:R-:W-:Y:S05]  /*1360*/  @P6 BRA `(.L_x_13) ;  /* 0xfffffffc00206947 */ /* 0x000fea000383ffff */
[----:B------:R-:W-:Y:S05]  /*1370*/  EXIT ;  /* 0x000000000000794d */ /* 0x000fea0003800000 */
.L_x_14:
        /* <DEDUP_REMOVED lines=16> */
.L_x_16:


//--------------------- .nv.global.init           --------------------------
	.section	.nv.global.init,"aw",@progbits
.nv.global.init:
	.type		$str,@object
	.size		$str,(.L_0 - $str)
$str:
        /*0000*/ 	.byte	0x72, 0x65, 0x73, 0x3d, 0x25, 0x64, 0x0a, 0x00
.L_0:


//--------------------- .nv.shared.reserved.0     --------------------------
	.section	.nv.shared.reserved.0,"aw",@nobits
	.weak		__nv_reservedSMEM_offset_0_alias
	.size		__nv_reservedSMEM_offset_0_alias, 0, 64
	.other		__nv_reservedSMEM_offset_0_alias,@"STO_CUDA_RESERVED_SHARED STV_DEFAULT"
__nv_reservedSMEM_offset_0_alias:
	.zero		0
	.zero		64


//--------------------- .nv.constant0._Z3addPiS_S_iii --------------------------
	.section	.nv.constant0._Z3addPiS_S_iii,"a",@progbits
	.sectionflags	@""
	.align	4
.nv.constant0._Z3addPiS_S_iii:
	.zero		932


//--------------------- .nv.constant0._Z7add_modPiS_iS_iii --------------------------
	.section	.nv.constant0._Z7add_modPiS_iS_iii,"a",@progbits
	.sectionflags	@""
	.align	4
.nv.constant0._Z7add_modPiS_iS_iii:
	.zero		940


//--------------------- SYMBOLS --------------------------

	.type		.nv.reservedSmem.offset0,@object
	.size		.nv.reservedSmem.offset0,0x4
	.type		vprintf,@function
